//
// Generated by NVIDIA NVVM Compiler
//
// Compiler Build ID: CL-36424714
// Cuda compilation tools, release 13.0, V13.0.88
// Based on NVVM 20.0.0
//

.version 9.0
.target sm_100
.address_size 64

	// .globl	_ZN7fast_gs9optimizer7kernels4adam12adam_step_cuEPfS3_S3_PKfiffffff

.visible .entry _ZN7fast_gs9optimizer7kernels4adam12adam_step_cuEPfS3_S3_PKfiffffff(
	.param .u64 .ptr .align 1 _ZN7fast_gs9optimizer7kernels4adam12adam_step_cuEPfS3_S3_PKfiffffff_param_0,
	.param .u64 .ptr .align 1 _ZN7fast_gs9optimizer7kernels4adam12adam_step_cuEPfS3_S3_PKfiffffff_param_1,
	.param .u64 .ptr .align 1 _ZN7fast_gs9optimizer7kernels4adam12adam_step_cuEPfS3_S3_PKfiffffff_param_2,
	.param .u64 .ptr .align 1 _ZN7fast_gs9optimizer7kernels4adam12adam_step_cuEPfS3_S3_PKfiffffff_param_3,
	.param .u32 _ZN7fast_gs9optimizer7kernels4adam12adam_step_cuEPfS3_S3_PKfiffffff_param_4,
	.param .f32 _ZN7fast_gs9optimizer7kernels4adam12adam_step_cuEPfS3_S3_PKfiffffff_param_5,
	.param .f32 _ZN7fast_gs9optimizer7kernels4adam12adam_step_cuEPfS3_S3_PKfiffffff_param_6,
	.param .f32 _ZN7fast_gs9optimizer7kernels4adam12adam_step_cuEPfS3_S3_PKfiffffff_param_7,
	.param .f32 _ZN7fast_gs9optimizer7kernels4adam12adam_step_cuEPfS3_S3_PKfiffffff_param_8,
	.param .f32 _ZN7fast_gs9optimizer7kernels4adam12adam_step_cuEPfS3_S3_PKfiffffff_param_9,
	.param .f32 _ZN7fast_gs9optimizer7kernels4adam12adam_step_cuEPfS3_S3_PKfiffffff_param_10
)
{
	.reg .pred 	%p<2>;
	.reg .b32 	%r<17>;
	.reg .b32 	%f<25>;
	.reg .b64 	%rd<24>;

	ld.param.u64 	%rd2, [_ZN7fast_gs9optimizer7kernels4adam12adam_step_cuEPfS3_S3_PKfiffffff_param_0];
	ld.param.u64 	%rd3, [_ZN7fast_gs9optimizer7kernels4adam12adam_step_cuEPfS3_S3_PKfiffffff_param_1];
	ld.param.u64 	%rd4, [_ZN7fast_gs9optimizer7kernels4adam12adam_step_cuEPfS3_S3_PKfiffffff_param_2];
	ld.param.u64 	%rd5, [_ZN7fast_gs9optimizer7kernels4adam12adam_step_cuEPfS3_S3_PKfiffffff_param_3];
	ld.param.s32 	%rd6, [_ZN7fast_gs9optimizer7kernels4adam12adam_step_cuEPfS3_S3_PKfiffffff_param_4];
	ld.param.f32 	%f1, [_ZN7fast_gs9optimizer7kernels4adam12adam_step_cuEPfS3_S3_PKfiffffff_param_5];
	ld.param.f32 	%f2, [_ZN7fast_gs9optimizer7kernels4adam12adam_step_cuEPfS3_S3_PKfiffffff_param_6];
	ld.param.f32 	%f3, [_ZN7fast_gs9optimizer7kernels4adam12adam_step_cuEPfS3_S3_PKfiffffff_param_7];
	ld.param.f32 	%f4, [_ZN7fast_gs9optimizer7kernels4adam12adam_step_cuEPfS3_S3_PKfiffffff_param_8];
	ld.param.f32 	%f5, [_ZN7fast_gs9optimizer7kernels4adam12adam_step_cuEPfS3_S3_PKfiffffff_param_9];
	ld.param.f32 	%f6, [_ZN7fast_gs9optimizer7kernels4adam12adam_step_cuEPfS3_S3_PKfiffffff_param_10];
	mov.u32 	%r1, %ctaid.x;
	mov.u32 	%r2, %ctaid.y;
	mov.u32 	%r3, %ctaid.z;
	mov.u32 	%r4, %nctaid.x;
	mov.u32 	%r5, %nctaid.y;
	mul.lo.s32 	%r6, %r3, %r5;
	cvt.u64.u32 	%rd7, %r6;
	cvt.u64.u32 	%rd8, %r4;
	cvt.u64.u32 	%rd9, %r2;
	cvt.u64.u32 	%rd10, %r1;
	add.s64 	%rd11, %rd7, %rd9;
	mad.lo.s64 	%rd12, %rd11, %rd8, %rd10;
	mov.u32 	%r7, %ntid.x;
	mov.u32 	%r8, %ntid.y;
	mul.lo.s32 	%r9, %r7, %r8;
	mov.u32 	%r10, %ntid.z;
	mul.lo.s32 	%r11, %r9, %r10;
	cvt.u64.u32 	%rd13, %r11;
	mov.u32 	%r12, %tid.x;
	mov.u32 	%r13, %tid.y;
	mov.u32 	%r14, %tid.z;
	mad.lo.s32 	%r15, %r14, %r8, %r13;
	mad.lo.s32 	%r16, %r15, %r7, %r12;
	cvt.u64.u32 	%rd14, %r16;
	mad.lo.s64 	%rd1, %rd12, %rd13, %rd14;
	setp.ge.u64 	%p1, %rd1, %rd6;
	@%p1 bra 	$L__BB0_2;
	cvta.to.global.u64 	%rd15, %rd5;
	cvta.to.global.u64 	%rd16, %rd3;
	cvta.to.global.u64 	%rd17, %rd4;
	cvta.to.global.u64 	%rd18, %rd2;
	shl.b64 	%rd19, %rd1, 2;
	add.s64 	%rd20, %rd15, %rd19;
	ld.global.f32 	%f7, [%rd20];
	add.s64 	%rd21, %rd16, %rd19;
	ld.global.f32 	%f8, [%rd21];
	mul.f32 	%f9, %f2, %f8;
	mov.f32 	%f10, 0f3F800000;
	sub.f32 	%f11, %f10, %f2;
	fma.rn.f32 	%f12, %f11, %f7, %f9;
	add.s64 	%rd22, %rd17, %rd19;
	ld.global.f32 	%f13, [%rd22];
	mul.f32 	%f14, %f3, %f13;
	sub.f32 	%f15, %f10, %f3;
	mul.f32 	%f16, %f15, %f7;
	fma.rn.f32 	%f17, %f7, %f16, %f14;
	sqrt.rn.f32 	%f18, %f17;
	fma.rn.f32 	%f19, %f6, %f18, %f4;
	mul.f32 	%f20, %f1, %f5;
	mul.f32 	%f21, %f20, %f12;
	div.rn.f32 	%f22, %f21, %f19;
	add.s64 	%rd23, %rd18, %rd19;
	ld.global.f32 	%f23, [%rd23];
	sub.f32 	%f24, %f23, %f22;
	st.global.f32 	[%rd23], %f24;
	st.global.f32 	[%rd21], %f12;
	st.global.f32 	[%rd22], %f17;
$L__BB0_2:
	ret;

}


// ===== COMPILED SASS (sm_100) =====

	.target	sm_100

	.elftype	@"ET_EXEC"


//--------------------- .note.nv.tkinfo           --------------------------
	.section	.note.nv.tkinfo,"",@"SHT_NOTE"
	.sectionflags	@"SHF_NOTE_NV_TKINFO"
	.tkinfo
        /*0018*/ 	.word	0x00000002
        /*0030*/ 	.string	""
        /*0030*/ 	.string	"ptxas"
        /*0030*/ 	.string	"Cuda compilation tools, release 13.0, V13.0.88"
        /*0030*/ 	.string	"Build cuda_13.0.r13.0/compiler.36424714_0"
        /*0030*/ 	.string	"-arch sm_100 -m 64 "



//--------------------- .note.nv.cuinfo           --------------------------
	.section	.note.nv.cuinfo,"",@"SHT_NOTE"
	.sectionflags	@"SHF_NOTE_NV_CUINFO"
        /*0018*/ 	.short	0x0002
        /*001a*/ 	.short	0x0064
        /*001c*/ 	.short	0x0082
	.zero		2


//--------------------- .nv.info                  --------------------------
	.section	.nv.info,"",@"SHT_CUDA_INFO"
	.align	4


	//----- nvinfo : EIATTR_REGCOUNT
	.align		4
        /*0000*/ 	.byte	0x04, 0x2f
        /*0002*/ 	.short	(.L_1 - .L_0)
	.align		4
.L_0:
        /*0004*/ 	.word	index@(_ZN7fast_gs9optimizer7kernels4adam12adam_step_cuEPfS3_S3_PKfiffffff)
        /*0008*/ 	.word	0x00000016


	//----- nvinfo : EIATTR_FRAME_SIZE
	.align		4
.L_1:
        /*000c*/ 	.byte	0x04, 0x11
        /*000e*/ 	.short	(.L_3 - .L_2)
	.align		4
.L_2:
        /*0010*/ 	.word	index@($__internal_1_$__cuda_sm3x_div_rn_noftz_f32_slowpath)
        /*0014*/ 	.word	0x00000000


	//----- nvinfo : EIATTR_FRAME_SIZE
	.align		4
.L_3:
        /*0018*/ 	.byte	0x04, 0x11
        /*001a*/ 	.short	(.L_5 - .L_4)
	.align		4
.L_4:
        /*001c*/ 	.word	index@($__internal_0_$__cuda_sm20_sqrt_rn_f32_slowpath)
        /*0020*/ 	.word	0x00000000


	//----- nvinfo : EIATTR_FRAME_SIZE
	.align		4
.L_5:
        /*0024*/ 	.byte	0x04, 0x11
        /*0026*/ 	.short	(.L_7 - .L_6)
	.align		4
.L_6:
        /*0028*/ 	.word	index@(_ZN7fast_gs9optimizer7kernels4adam12adam_step_cuEPfS3_S3_PKfiffffff)
        /*002c*/ 	.word	0x00000000


	//----- nvinfo : EIATTR_MIN_STACK_SIZE
	.align		4
.L_7:
        /*0030*/ 	.byte	0x04, 0x12
        /*0032*/ 	.short	(.L_9 - .L_8)
	.align		4
.L_8:
        /*0034*/ 	.word	index@(_ZN7fast_gs9optimizer7kernels4adam12adam_step_cuEPfS3_S3_PKfiffffff)
        /*0038*/ 	.word	0x00000000
.L_9:


//--------------------- .nv.compat                --------------------------
	.section	.nv.compat,"",@"SHT_CUDA_COMPAT_INFO"
	.align	4
        /*0000*/ 	.byte	0x02, 0x09, 0x00, 0x00, 0x02, 0x02, 0x01, 0x00, 0x02, 0x05, 0x05, 0x00, 0x03, 0x07, 0x01, 0x01
        /*0010*/ 	.byte	0x02, 0x03, 0x00, 0x00, 0x02, 0x06, 0x01, 0x00, 0x04, 0x0b, 0x08, 0x00, 0x01, 0x00, 0x00, 0x00
        /*0020*/ 	.byte	0x00, 0x00, 0x00, 0x00


//--------------------- .nv.info._ZN7fast_gs9optimizer7kernels4adam12adam_step_cuEPfS3_S3_PKfiffffff --------------------------
	.section	.nv.info._ZN7fast_gs9optimizer7kernels4adam12adam_step_cuEPfS3_S3_PKfiffffff,"",@"SHT_CUDA_INFO"
	.sectionflags	@""
	.align	4


	//----- nvinfo : EIATTR_CUDA_API_VERSION
	.align		4
        /*0000*/ 	.byte	0x04, 0x37
        /*0002*/ 	.short	(.L_11 - .L_10)
.L_10:
        /*0004*/ 	.word	0x00000082


	//----- nvinfo : EIATTR_KPARAM_INFO
	.align		4
.L_11:
        /*0008*/ 	.byte	0x04, 0x17
        /*000a*/ 	.short	(.L_13 - .L_12)
.L_12:
        /*000c*/ 	.word	0x00000000
        /*0010*/ 	.short	0x000a
        /*0012*/ 	.short	0x0038
        /*0014*/ 	.byte	0x00, 0xf0, 0x11, 0x00


	//----- nvinfo : EIATTR_KPARAM_INFO
	.align		4
.L_13:
        /*0018*/ 	.byte	0x04, 0x17
        /*001a*/ 	.short	(.L_15 - .L_14)
.L_14:
        /*001c*/ 	.word	0x00000000
        /*0020*/ 	.short	0x0009
        /*0022*/ 	.short	0x0034
        /*0024*/ 	.byte	0x00, 0xf0, 0x11, 0x00


	//----- nvinfo : EIATTR_KPARAM_INFO
	.align		4
.L_15:
        /*0028*/ 	.byte	0x04, 0x17
        /*002a*/ 	.short	(.L_17 - .L_16)
.L_16:
        /*002c*/ 	.word	0x00000000
        /*0030*/ 	.short	0x0008
        /*0032*/ 	.short	0x0030
        /*0034*/ 	.byte	0x00, 0xf0, 0x11, 0x00


	//----- nvinfo : EIATTR_KPARAM_INFO
	.align		4
.L_17:
        /*0038*/ 	.byte	0x04, 0x17
        /*003a*/ 	.short	(.L_19 - .L_18)
.L_18:
        /*003c*/ 	.word	0x00000000
        /*0040*/ 	.short	0x0007
        /*0042*/ 	.short	0x002c
        /*0044*/ 	.byte	0x00, 0xf0, 0x11, 0x00


	//----- nvinfo : EIATTR_KPARAM_INFO
	.align		4
.L_19:
        /*0048*/ 	.byte	0x04, 0x17
        /*004a*/ 	.short	(.L_21 - .L_20)
.L_20:
        /*004c*/ 	.word	0x00000000
        /*0050*/ 	.short	0x0006
        /*0052*/ 	.short	0x0028
        /*0054*/ 	.byte	0x00, 0xf0, 0x11, 0x00


	//----- nvinfo : EIATTR_KPARAM_INFO
	.align		4
.L_21:
        /*0058*/ 	.byte	0x04, 0x17
        /*005a*/ 	.short	(.L_23 - .L_22)
.L_22:
        /*005c*/ 	.word	0x00000000
        /*0060*/ 	.short	0x0005
        /*0062*/ 	.short	0x0024
        /*0064*/ 	.byte	0x00, 0xf0, 0x11, 0x00


	//----- nvinfo : EIATTR_KPARAM_INFO
	.align		4
.L_23:
        /*0068*/ 	.byte	0x04, 0x17
        /*006a*/ 	.short	(.L_25 - .L_24)
.L_24:
        /*006c*/ 	.word	0x00000000
        /*0070*/ 	.short	0x0004
        /*0072*/ 	.short	0x0020
        /*0074*/ 	.byte	0x00, 0xf0, 0x11, 0x00


	//----- nvinfo : EIATTR_KPARAM_INFO
	.align		4
.L_25:
        /*0078*/ 	.byte	0x04, 0x17
        /*007a*/ 	.short	(.L_27 - .L_26)
.L_26:
        /*007c*/ 	.word	0x00000000
        /*0080*/ 	.short	0x0003
        /*0082*/ 	.short	0x0018
        /*0084*/ 	.byte	0x00, 0xf5, 0x21, 0x00


	//----- nvinfo : EIATTR_KPARAM_INFO
	.align		4
.L_27:
        /*0088*/ 	.byte	0x04, 0x17
        /*008a*/ 	.short	(.L_29 - .L_28)
.L_28:
        /*008c*/ 	.word	0x00000000
        /*0090*/ 	.short	0x0002
        /*0092*/ 	.short	0x0010
        /*0094*/ 	.byte	0x00, 0xf5, 0x21, 0x00


	//----- nvinfo : EIATTR_KPARAM_INFO
	.align		4
.L_29:
        /*0098*/ 	.byte	0x04, 0x17
        /*009a*/ 	.short	(.L_31 - .L_30)
.L_30:
        /*009c*/ 	.word	0x00000000
        /*00a0*/ 	.short	0x0001
        /*00a2*/ 	.short	0x0008
        /*00a4*/ 	.byte	0x00, 0xf5, 0x21, 0x00


	//----- nvinfo : EIATTR_KPARAM_INFO
	.align		4
.L_31:
        /*00a8*/ 	.byte	0x04, 0x17
        /*00aa*/ 	.short	(.L_33 - .L_32)
.L_32:
        /*00ac*/ 	.word	0x00000000
        /*00b0*/ 	.short	0x0000
        /*00b2*/ 	.short	0x0000
        /*00b4*/ 	.byte	0x00, 0xf5, 0x21, 0x00


	//----- nvinfo : EIATTR_SPARSE_MMA_MASK
	.align		4
.L_33:
        /*00b8*/ 	.byte	0x03, 0x50
        /*00ba*/ 	.short	0x0000


	//----- nvinfo : EIATTR_MAXREG_COUNT
	.align		4
        /*00bc*/ 	.byte	0x03, 0x1b
        /*00be*/ 	.short	0x00ff


	//----- nvinfo : EIATTR_MERCURY_ISA_VERSION
	.align		4
        /*00c0*/ 	.byte	0x03, 0x5f
        /*00c2*/ 	.short	0x0101


	//----- nvinfo : EIATTR_VRC_CTA_INIT_COUNT
	.align		4
        /*00c4*/ 	.byte	0x02, 0x4a
	.zero		1
	.zero		1


	//----- nvinfo : EIATTR_EXIT_INSTR_OFFSETS
	.align		4
        /*00c8*/ 	.byte	0x04, 0x1c
        /*00ca*/ 	.short	(.L_35 - .L_34)


	//   ....[0]....
.L_34:
        /*00cc*/ 	.word	0x000001f0


	//   ....[1]....
        /*00d0*/ 	.word	0x000005e0


	//----- nvinfo : EIATTR_CRS_STACK_SIZE
	.align		4
.L_35:
        /*00d4*/ 	.byte	0x04, 0x1e
        /*00d6*/ 	.short	(.L_37 - .L_36)
.L_36:
        /*00d8*/ 	.word	0x00000000


	//----- nvinfo : EIATTR_CBANK_PARAM_SIZE
	.align		4
.L_37:
        /*00dc*/ 	.byte	0x03, 0x19
        /*00de*/ 	.short	0x003c


	//----- nvinfo : EIATTR_PARAM_CBANK
	.align		4
        /*00e0*/ 	.byte	0x04, 0x0a
        /*00e2*/ 	.short	(.L_39 - .L_38)
	.align		4
.L_38:
        /*00e4*/ 	.word	index@(.nv.constant0._ZN7fast_gs9optimizer7kernels4adam12adam_step_cuEPfS3_S3_PKfiffffff)
        /*00e8*/ 	.short	0x0380
        /*00ea*/ 	.short	0x003c


	//----- nvinfo : EIATTR_SW_WAR
	.align		4
.L_39:
        /*00ec*/ 	.byte	0x04, 0x36
        /*00ee*/ 	.short	(.L_41 - .L_40)
.L_40:
        /*00f0*/ 	.word	0x00000008
.L_41:


//--------------------- .nv.callgraph             --------------------------
	.section	.nv.callgraph,"",@"SHT_CUDA_CALLGRAPH"
	.align	4
	.sectionentsize	8
	.align		4
        /*0000*/ 	.word	0x00000000
	.align		4
        /*0004*/ 	.word	0xffffffff
	.align		4
        /*0008*/ 	.word	0x00000000
	.align		4
        /*000c*/ 	.word	0xfffffffe
	.align		4
        /*0010*/ 	.word	0x00000000
	.align		4
        /*0014*/ 	.word	0xfffffffd
	.align		4
        /*0018*/ 	.word	0x00000000
	.align		4
        /*001c*/ 	.word	0xfffffffc


//--------------------- .text._ZN7fast_gs9optimizer7kernels4adam12adam_step_cuEPfS3_S3_PKfiffffff --------------------------
	.section	.text._ZN7fast_gs9optimizer7kernels4adam12adam_step_cuEPfS3_S3_PKfiffffff,"ax",@progbits
	.align	128
        .global         _ZN7fast_gs9optimizer7kernels4adam12adam_step_cuEPfS3_S3_PKfiffffff
        .type           _ZN7fast_gs9optimizer7kernels4adam12adam_step_cuEPfS3_S3_PKfiffffff,@function
        .size           _ZN7fast_gs9optimizer7kernels4adam12adam_step_cuEPfS3_S3_PKfiffffff,(.L_x_19 - _ZN7fast_gs9optimizer7kernels4adam12adam_step_cuEPfS3_S3_PKfiffffff)
        .other          _ZN7fast_gs9optimizer7kernels4adam12adam_step_cuEPfS3_S3_PKfiffffff,@"STO_CUDA_ENTRY STV_DEFAULT"
_ZN7fast_gs9optimizer7kernels4adam12adam_step_cuEPfS3_S3_PKfiffffff:
.text._ZN7fast_gs9optimizer7kernels4adam12adam_step_cuEPfS3_S3_PKfiffffff:
[----:B------:R-:W-:Y:S08]  /*0000*/  LDC R1, c[0x0][0x37c] ;  /* 0x0000df00ff017b82 */ /* 0x000ff00000000800 */
[----:B------:R-:W0:Y:S01]  /*0010*/  S2UR UR6, SR_CTAID.Z ;  /* 0x00000000000679c3 */ /* 0x000e220000002700 */
[----:B------:R-:W1:Y:S01]  /*0020*/  S2R R8, SR_TID.Y ;  /* 0x0000000000087919 */ /* 0x000e620000002200 */
[----:B------:R-:W2:Y:S01]  /*0030*/  LDCU UR7, c[0x0][0x370] ;  /* 0x00006e00ff0777ac */ /* 0x000ea20008000800 */
[----:B------:R-:W1:Y:S01]  /*0040*/  S2R R5, SR_TID.Z ;  /* 0x0000000000057919 */ /* 0x000e620000002300 */
[----:B------:R-:W0:Y:S04]  /*0050*/  LDCU UR8, c[0x0][0x374] ;  /* 0x00006e80ff0877ac */ /* 0x000e280008000800 */
[----:B------:R-:W3:Y:S01]  /*0060*/  S2UR UR5, SR_CTAID.Y ;  /* 0x00000000000579c3 */ /* 0x000ee20000002600 */
[----:B------:R-:W4:Y:S01]  /*0070*/  S2R R9, SR_TID.X ;  /* 0x0000000000097919 */ /* 0x000f220000002100 */
[----:B------:R-:W4:Y:S01]  /*0080*/  LDCU UR9, c[0x0][0x360] ;  /* 0x00006c00ff0977ac */ /* 0x000f220008000800 */
[----:B------:R-:W1:Y:S05]  /*0090*/  LDCU UR10, c[0x0][0x364] ;  /* 0x00006c80ff0a77ac */ /* 0x000e6a0008000800 */
[----:B------:R-:W2:Y:S01]  /*00a0*/  S2UR UR4, SR_CTAID.X ;  /* 0x00000000000479c3 */ /* 0x000ea20000002500 */
[----:B------:R-:W5:Y:S07]  /*00b0*/  LDCU UR11, c[0x0][0x3a0] ;  /* 0x00007400ff0b77ac */ /* 0x000f6e0008000800 */
[----:B------:R-:W5:Y:S01]  /*00c0*/  LDC R3, c[0x0][0x368] ;  /* 0x0000da00ff037b82 */ /* 0x000f620000000800 */
[----:B0-----:R-:W-:-:S04]  /*00d0*/  UIMAD UR6, UR6, UR8, URZ ;  /* 0x00000008060672a4 */ /* 0x001fc8000f8e02ff */
[----:B---3--:R-:W-:-:S03]  /*00e0*/  UIADD3 UR6, UP0, UPT, UR6, UR5, URZ ;  /* 0x0000000506067290 */ /* 0x008fc6000ff1e0ff */
[----:B------:R-:W-:Y:S01]  /*00f0*/  UMOV UR5, URZ ;  /* 0x000000ff00057c82 */ /* 0x000fe20008000000 */
[----:B------:R-:W-:Y:S01]  /*0100*/  UIADD3.X UR8, UPT, UPT, URZ, URZ, URZ, UP0, !UPT ;  /* 0x000000ffff087290 */ /* 0x000fe200087fe4ff */
[----:B-1----:R-:W-:Y:S01]  /*0110*/  IMAD R8, R5, UR10, R8 ;  /* 0x0000000a05087c24 */ /* 0x002fe2000f8e0208 */
[----:B--2---:R-:W-:-:S03]  /*0120*/  UIMAD.WIDE.U32 UR4, UR7, UR6, UR4 ;  /* 0x00000006070472a5 */ /* 0x004fc6000f8e0004 */
[----:B----4-:R-:W-:Y:S01]  /*0130*/  IMAD R8, R8, UR9, R9 ;  /* 0x0000000908087c24 */ /* 0x010fe2000f8e0209 */
[----:B------:R-:W-:Y:S01]  /*0140*/  UIMAD UR6, UR9, UR10, URZ ;  /* 0x0000000a090672a4 */ /* 0x000fe2000f8e02ff */
[----:B------:R-:W-:Y:S01]  /*0150*/  IMAD.MOV.U32 R9, RZ, RZ, RZ ;  /* 0x000000ffff097224 */ /* 0x000fe200078e00ff */
[----:B------:R-:W-:-:S04]  /*0160*/  UIMAD UR8, UR8, UR7, URZ ;  /* 0x00000007080872a4 */ /* 0x000fc8000f8e02ff */
[----:B------:R-:W-:Y:S01]  /*0170*/  UIADD3 UR5, UPT, UPT, UR5, UR8, URZ ;  /* 0x0000000805057290 */ /* 0x000fe2000fffe0ff */
[----:B-----5:R-:W-:-:S04]  /*0180*/  IMAD R3, R3, UR6, RZ ;  /* 0x0000000603037c24 */ /* 0x020fc8000f8e02ff */
[----:B------:R-:W-:Y:S01]  /*0190*/  IMAD.WIDE.U32 R8, R3, UR4, R8 ;  /* 0x0000000403087c25 */ /* 0x000fe2000f8e0008 */
[----:B------:R-:W-:-:S03]  /*01a0*/  USHF.R.S32.HI UR4, URZ, 0x1f, UR11 ;  /* 0x0000001fff047899 */ /* 0x000fc6000801140b */
[----:B------:R-:W-:Y:S01]  /*01b0*/  IMAD R3, R3, UR5, RZ ;  /* 0x0000000503037c24 */ /* 0x000fe2000f8e02ff */
[----:B------:R-:W-:-:S03]  /*01c0*/  ISETP.GE.U32.AND P0, PT, R8, UR11, PT ;  /* 0x0000000b08007c0c */ /* 0x000fc6000bf06070 */
[----:B------:R-:W-:-:S05]  /*01d0*/  IMAD.IADD R3, R9, 0x1, R3 ;  /* 0x0000000109037824 */ /* 0x000fca00078e0203 */
[----:B------:R-:W-:-:S13]  /*01e0*/  ISETP.GE.U32.AND.EX P0, PT, R3, UR4, PT, P0 ;  /* 0x0000000403007c0c */ /* 0x000fda000bf06100 */
[----:B------:R-:W-:Y:S05]  /*01f0*/  @P0 EXIT ;  /* 0x000000000000094d */ /* 0x000fea0003800000 */
[----:B------:R-:W0:Y:S01]  /*0200*/  LDCU.128 UR8, c[0x0][0x390] ;  /* 0x00007200ff0877ac */ /* 0x000e220008000c00 */
[C---:B------:R-:W-:Y:S01]  /*0210*/  IMAD.SHL.U32 R2, R8.reuse, 0x4, RZ ;  /* 0x0000000408027824 */ /* 0x040fe200078e00ff */
[----:B------:R-:W-:Y:S01]  /*0220*/  SHF.L.U64.HI R8, R8, 0x2, R3 ;  /* 0x0000000208087819 */ /* 0x000fe20000010203 */
[----:B------:R-:W1:Y:S01]  /*0230*/  LDC.64 R10, c[0x0][0x3a8] ;  /* 0x0000ea00ff0a7b82 */ /* 0x000e620000000a00 */
[----:B------:R-:W2:Y:S01]  /*0240*/  LDCU.64 UR4, c[0x0][0x358] ;  /* 0x00006b00ff0477ac */ /* 0x000ea20008000a00 */
[----:B------:R-:W3:Y:S01]  /*0250*/  LDCU.64 UR6, c[0x0][0x388] ;  /* 0x00007100ff0677ac */ /* 0x000ee20008000a00 */
[C---:B0-----:R-:W-:Y:S02]  /*0260*/  IADD3 R12, P0, PT, R2.reuse, UR10, RZ ;  /* 0x0000000a020c7c10 */ /* 0x041fe4000ff1e0ff */
[----:B------:R-:W-:Y:S02]  /*0270*/  IADD3 R6, P1, PT, R2, UR8, RZ ;  /* 0x0000000802067c10 */ /* 0x000fe4000ff3e0ff */
[----:B------:R-:W-:-:S02]  /*0280*/  IADD3.X R13, PT, PT, R8, UR11, RZ, P0, !PT ;  /* 0x0000000b080d7c10 */ /* 0x000fc400087fe4ff */
[----:B------:R-:W-:-:S03]  /*0290*/  IADD3.X R7, PT, PT, R8, UR9, RZ, P1, !PT ;  /* 0x0000000908077c10 */ /* 0x000fc60008ffe4ff */
[----:B--2---:R-:W2:Y:S04]  /*02a0*/  LDG.E R12, desc[UR4][R12.64] ;  /* 0x000000040c0c7981 */ /* 0x004ea8000c1e1900 */
[----:B------:R-:W4:Y:S01]  /*02b0*/  LDG.E R0, desc[UR4][R6.64] ;  /* 0x0000000406007981 */ /* 0x000f22000c1e1900 */
[----:B---3--:R-:W-:-:S04]  /*02c0*/  IADD3 R4, P0, PT, R2, UR6, RZ ;  /* 0x0000000602047c10 */ /* 0x008fc8000ff1e0ff */
[----:B------:R-:W-:-:S05]  /*02d0*/  IADD3.X R5, PT, PT, R8, UR7, RZ, P0, !PT ;  /* 0x0000000708057c10 */ /* 0x000fca00087fe4ff */
[----:B------:R-:W3:Y:S01]  /*02e0*/  LDG.E R3, desc[UR4][R4.64] ;  /* 0x0000000404037981 */ /* 0x000ee2000c1e1900 */
[----:B-1----:R-:W-:Y:S01]  /*02f0*/  FADD R15, -R11, 1 ;  /* 0x3f8000000b0f7421 */ /* 0x002fe20000000100 */
[----:B------:R-:W-:Y:S03]  /*0300*/  BSSY.RECONVERGENT B0, `(.L_x_0) ;  /* 0x0000012000007945 */ /* 0x000fe60003800200 */
[----:B--2---:R-:W-:Y:S01]  /*0310*/  FMUL R15, R12, R15 ;  /* 0x0000000f0c0f7220 */ /* 0x004fe20000400000 */
[----:B----4-:R-:W-:-:S04]  /*0320*/  FMUL R9, R0, R11 ;  /* 0x0000000b00097220 */ /* 0x010fc80000400000 */
[----:B------:R-:W-:-:S04]  /*0330*/  FFMA R9, R12, R15, R9 ;  /* 0x0000000f0c097223 */ /* 0x000fc80000000009 */
[----:B------:R-:W-:Y:S01]  /*0340*/  VIADD R11, R9, 0xf3000000 ;  /* 0xf3000000090b7836 */ /* 0x000fe20000000000 */
[----:B------:R0:W1:Y:S04]  /*0350*/  MUFU.RSQ R0, R9 ;  /* 0x0000000900007308 */ /* 0x0000680000001400 */
[----:B------:R-:W-:Y:S01]  /*0360*/  ISETP.GT.U32.AND P0, PT, R11, 0x727fffff, PT ;  /* 0x727fffff0b00780c */ /* 0x000fe20003f04070 */
[----:B---3--:R-:W-:Y:S01]  /*0370*/  FMUL R3, R3, R10 ;  /* 0x0000000a03037220 */ /* 0x008fe20000400000 */
[----:B------:R-:W-:-:S04]  /*0380*/  FADD R11, -R10, 1 ;  /* 0x3f8000000a0b7421 */ /* 0x000fc80000000100 */
[----:B------:R-:W-:-:S07]  /*0390*/  FFMA R11, R12, R11, R3 ;  /* 0x0000000b0c0b7223 */ /* 0x000fce0000000003 */
[----:B01----:R-:W-:Y:S05]  /*03a0*/  @!P0 BRA `(.L_x_1) ;  /* 0x00000000000c8947 */ /* 0x003fea0003800000 */
[----:B------:R-:W-:-:S07]  /*03b0*/  MOV R15, 0x3d0 ;  /* 0x000003d0000f7802 */ /* 0x000fce0000000f00 */
[----:B------:R-:W-:Y:S05]  /*03c0*/  CALL.REL.NOINC `($__internal_0_$__cuda_sm20_sqrt_rn_f32_slowpath) ;  /* 0x0000000000887944 */ /* 0x000fea0003c00000 */
[----:B------:R-:W-:Y:S05]  /*03d0*/  BRA `(.L_x_2) ;  /* 0x0000000000107947 */ /* 0x000fea0003800000 */
.L_x_1:
[----:B------:R-:W-:Y:S01]  /*03e0*/  FMUL.FTZ R10, R9, R0 ;  /* 0x00000000090a7220 */ /* 0x000fe20000410000 */
[----:B------:R-:W-:-:S03]  /*03f0*/  FMUL.FTZ R0, R0, 0.5 ;  /* 0x3f00000000007820 */ /* 0x000fc60000410000 */
[----:B------:R-:W-:-:S04]  /*0400*/  FFMA R3, -R10, R10, R9 ;  /* 0x0000000a0a037223 */ /* 0x000fc80000000109 */
[----:B------:R-:W-:-:S07]  /*0410*/  FFMA R3, R3, R0, R10 ;  /* 0x0000000003037223 */ /* 0x000fce000000000a */
.L_x_2:
[----:B------:R-:W-:Y:S05]  /*0420*/  BSYNC.RECONVERGENT B0 ;  /* 0x0000000000007941 */ /* 0x000fea0003800200 */
.L_x_0:
[----:B------:R-:W0:Y:S01]  /*0430*/  LDC.64 R12, c[0x0][0x3b0] ;  /* 0x0000ec00ff0c7b82 */ /* 0x000e220000000a00 */
[----:B------:R-:W0:Y:S01]  /*0440*/  LDCU UR6, c[0x0][0x3b8] ;  /* 0x00007700ff0677ac */ /* 0x000e220008000800 */
[----:B------:R-:W-:Y:S01]  /*0450*/  BSSY.RECONVERGENT B0, `(.L_x_3) ;  /* 0x0000010000007945 */ /* 0x000fe20003800200 */
[----:B0-----:R-:W-:Y:S01]  /*0460*/  FFMA R16, R3, UR6, R12 ;  /* 0x0000000603107c23 */ /* 0x001fe2000800000c */
[----:B------:R-:W0:Y:S03]  /*0470*/  LDCU UR6, c[0x0][0x3a4] ;  /* 0x00007480ff0677ac */ /* 0x000e260008000800 */
[----:B------:R-:W1:Y:S01]  /*0480*/  MUFU.RCP R3, R16 ;  /* 0x0000001000037308 */ /* 0x000e620000001000 */
[----:B0-----:R-:W-:Y:S01]  /*0490*/  FMUL R0, R13, UR6 ;  /* 0x000000060d007c20 */ /* 0x001fe20008400000 */
[----:B-1----:R-:W-:-:S03]  /*04a0*/  FFMA R10, -R16, R3, 1 ;  /* 0x3f800000100a7423 */ /* 0x002fc60000000103 */
[----:B------:R-:W-:Y:S01]  /*04b0*/  FMUL R0, R11, R0 ;  /* 0x000000000b007220 */ /* 0x000fe20000400000 */
[----:B------:R-:W-:-:S03]  /*04c0*/  FFMA R3, R3, R10, R3 ;  /* 0x0000000a03037223 */ /* 0x000fc60000000003 */
[----:B------:R-:W0:Y:S01]  /*04d0*/  FCHK P0, R0, R16 ;  /* 0x0000001000007302 */ /* 0x000e220000000000 */
[----:B------:R-:W-:-:S04]  /*04e0*/  FFMA R10, R0, R3, RZ ;  /* 0x00000003000a7223 */ /* 0x000fc800000000ff */
[----:B------:R-:W-:-:S04]  /*04f0*/  FFMA R12, -R16, R10, R0 ;  /* 0x0000000a100c7223 */ /* 0x000fc80000000100 */
[----:B------:R-:W-:Y:S01]  /*0500*/  FFMA R10, R3, R12, R10 ;  /* 0x0000000c030a7223 */ /* 0x000fe2000000000a */
[----:B0-----:R-:W-:Y:S06]  /*0510*/  @!P0 BRA `(.L_x_4) ;  /* 0x00000000000c8947 */ /* 0x001fec0003800000 */
[----:B------:R-:W-:-:S07]  /*0520*/  MOV R10, 0x540 ;  /* 0x00000540000a7802 */ /* 0x000fce0000000f00 */
[----:B------:R-:W-:Y:S05]  /*0530*/  CALL.REL.NOINC `($__internal_1_$__cuda_sm3x_div_rn_noftz_f32_slowpath) ;  /* 0x0000000000887944 */ /* 0x000fea0003c00000 */
[----:B------:R-:W-:-:S07]  /*0540*/  MOV R10, R0 ;  /* 0x00000000000a7202 */ /* 0x000fce0000000f00 */
.L_x_4:
[----:B------:R-:W-:Y:S05]  /*0550*/  BSYNC.RECONVERGENT B0 ;  /* 0x0000000000007941 */ /* 0x000fea0003800200 */
.L_x_3:
[----:B------:R-:W0:Y:S02]  /*0560*/  LDCU.64 UR6, c[0x0][0x380] ;  /* 0x00007000ff0677ac */ /* 0x000e240008000a00 */
[----:B0-----:R-:W-:-:S04]  /*0570*/  IADD3 R2, P0, PT, R2, UR6, RZ ;  /* 0x0000000602027c10 */ /* 0x001fc8000ff1e0ff */
[----:B------:R-:W-:-:S05]  /*0580*/  IADD3.X R3, PT, PT, R8, UR7, RZ, P0, !PT ;  /* 0x0000000708037c10 */ /* 0x000fca00087fe4ff */
[----:B------:R-:W2:Y:S02]  /*0590*/  LDG.E R13, desc[UR4][R2.64] ;  /* 0x00000004020d7981 */ /* 0x000ea4000c1e1900 */
[----:B--2---:R-:W-:-:S05]  /*05a0*/  FADD R13, R13, -R10 ;  /* 0x8000000a0d0d7221 */ /* 0x004fca0000000000 */
[----:B------:R-:W-:Y:S04]  /*05b0*/  STG.E desc[UR4][R2.64], R13 ;  /* 0x0000000d02007986 */ /* 0x000fe8000c101904 */
[----:B------:R-:W-:Y:S04]  /*05c0*/  STG.E desc[UR4][R4.64], R11 ;  /* 0x0000000b04007986 */ /* 0x000fe8000c101904 */
[----:B------:R-:W-:Y:S01]  /*05d0*/  STG.E desc[UR4][R6.64], R9 ;  /* 0x0000000906007986 */ /* 0x000fe2000c101904 */
[----:B------:R-:W-:Y:S05]  /*05e0*/  EXIT ;  /* 0x000000000000794d */ /* 0x000fea0003800000 */
        .weak           $__internal_0_$__cuda_sm20_sqrt_rn_f32_slowpath
        .type           $__internal_0_$__cuda_sm20_sqrt_rn_f32_slowpath,@function
        .size           $__internal_0_$__cuda_sm20_sqrt_rn_f32_slowpath,($__internal_1_$__cuda_sm3x_div_rn_noftz_f32_slowpath - $__internal_0_$__cuda_sm20_sqrt_rn_f32_slowpath)
$__internal_0_$__cuda_sm20_sqrt_rn_f32_slowpath:
[----:B------:R-:W-:-:S13]  /*05f0*/  LOP3.LUT P0, RZ, R9, 0x7fffffff, RZ, 0xc0, !PT ;  /* 0x7fffffff09ff7812 */ /* 0x000fda000780c0ff */
[----:B------:R-:W-:Y:S01]  /*0600*/  @!P0 IMAD.MOV.U32 R3, RZ, RZ, R9 ;  /* 0x000000ffff038224 */ /* 0x000fe200078e0009 */
[----:B------:R-:W-:Y:S06]  /*0610*/  @!P0 BRA `(.L_x_5) ;  /* 0x0000000000448947 */ /* 0x000fec0003800000 */
[----:B------:R-:W-:Y:S01]  /*0620*/  FSETP.GEU.FTZ.AND P0, PT, R9, RZ, PT ;  /* 0x000000ff0900720b */ /* 0x000fe20003f1e000 */
[----:B------:R-:W-:-:S12]  /*0630*/  IMAD.MOV.U32 R0, RZ, RZ, R9 ;  /* 0x000000ffff007224 */ /* 0x000fd800078e0009 */
[----:B------:R-:W-:Y:S01]  /*0640*/  @!P0 IMAD.MOV.U32 R3, RZ, RZ, 0x7fffffff ;  /* 0x7fffffffff038424 */ /* 0x000fe200078e00ff */
[----:B------:R-:W-:Y:S06]  /*0650*/  @!P0 BRA `(.L_x_5) ;  /* 0x0000000000348947 */ /* 0x000fec0003800000 */
[----:B------:R-:W-:-:S13]  /*0660*/  FSETP.GTU.FTZ.AND P0, PT, |R0|, +INF , PT ;  /* 0x7f8000000000780b */ /* 0x000fda0003f1c200 */
[----:B------:R-:W-:Y:S01]  /*0670*/  @P0 FADD.FTZ R3, R0, 1 ;  /* 0x3f80000000030421 */ /* 0x000fe20000010000 */
[----:B------:R-:W-:Y:S06]  /*0680*/  @P0 BRA `(.L_x_5) ;  /* 0x0000000000280947 */ /* 0x000fec0003800000 */
[----:B------:R-:W-:-:S13]  /*0690*/  FSETP.NEU.FTZ.AND P0, PT, |R0|, +INF , PT ;  /* 0x7f8000000000780b */ /* 0x000fda0003f1d200 */
[----:B------:R-:W-:-:S04]  /*06a0*/  @P0 FFMA R10, R0, 1.84467440737095516160e+19, RZ ;  /* 0x5f800000000a0823 */ /* 0x000fc800000000ff */
[----:B------:R-:W0:Y:S02]  /*06b0*/  @P0 MUFU.RSQ R3, R10 ;  /* 0x0000000a00030308 */ /* 0x000e240000001400 */
[----:B0-----:R-:W-:Y:S01]  /*06c0*/  @P0 FMUL.FTZ R13, R10, R3 ;  /* 0x000000030a0d0220 */ /* 0x001fe20000410000 */
[----:B------:R-:W-:Y:S01]  /*06d0*/  @P0 FMUL.FTZ R14, R3, 0.5 ;  /* 0x3f000000030e0820 */ /* 0x000fe20000410000 */
[----:B------:R-:W-:Y:S02]  /*06e0*/  @!P0 MOV R3, R0 ;  /* 0x0000000000038202 */ /* 0x000fe40000000f00 */
[----:B------:R-:W-:-:S04]  /*06f0*/  @P0 FADD.FTZ R12, -R13, -RZ ;  /* 0x800000ff0d0c0221 */ /* 0x000fc80000010100 */
[----:B------:R-:W-:-:S04]  /*0700*/  @P0 FFMA R12, R13, R12, R10 ;  /* 0x0000000c0d0c0223 */ /* 0x000fc8000000000a */
[----:B------:R-:W-:-:S04]  /*0710*/  @P0 FFMA R12, R12, R14, R13 ;  /* 0x0000000e0c0c0223 */ /* 0x000fc8000000000d */
[----:B------:R-:W-:-:S07]  /*0720*/  @P0 FMUL.FTZ R3, R12, 2.3283064365386962891e-10 ;  /* 0x2f8000000c030820 */ /* 0x000fce0000410000 */
.L_x_5:
[----:B------:R-:W-:Y:S02]  /*0730*/  IMAD.MOV.U32 R12, RZ, RZ, R15 ;  /* 0x000000ffff0c7224 */ /* 0x000fe400078e000f */
[----:B------:R-:W-:-:S04]  /*0740*/  IMAD.MOV.U32 R13, RZ, RZ, 0x0 ;  /* 0x00000000ff0d7424 */ /* 0x000fc800078e00ff */
[----:B------:R-:W-:Y:S05]  /*0750*/  RET.REL.NODEC R12 `(_ZN7fast_gs9optimizer7kernels4adam12adam_step_cuEPfS3_S3_PKfiffffff) ;  /* 0xfffffff80c287950 */ /* 0x000fea0003c3ffff */
        .weak           $__internal_1_$__cuda_sm3x_div_rn_noftz_f32_slowpath
        .type           $__internal_1_$__cuda_sm3x_div_rn_noftz_f32_slowpath,@function
        .size           $__internal_1_$__cuda_sm3x_div_rn_noftz_f32_slowpath,(.L_x_19 - $__internal_1_$__cuda_sm3x_div_rn_noftz_f32_slowpath)
$__internal_1_$__cuda_sm3x_div_rn_noftz_f32_slowpath:
[----:B------:R-:W-:Y:S01]  /*0760*/  SHF.R.U32.HI R13, RZ, 0x17, R16 ;  /* 0x00000017ff0d7819 */ /* 0x000fe20000011610 */
[----:B------:R-:W-:Y:S01]  /*0770*/  BSSY.RECONVERGENT B1, `(.L_x_6) ;  /* 0x0000064000017945 */ /* 0x000fe20003800200 */
[--C-:B------:R-:W-:Y:S01]  /*0780*/  SHF.R.U32.HI R3, RZ, 0x17, R0.reuse ;  /* 0x00000017ff037819 */ /* 0x100fe20000011600 */
[----:B------:R-:W-:Y:S01]  /*0790*/  IMAD.MOV.U32 R15, RZ, RZ, R0 ;  /* 0x000000ffff0f7224 */ /* 0x000fe200078e0000 */
[----:B------:R-:W-:Y:S02]  /*07a0*/  LOP3.LUT R13, R13, 0xff, RZ, 0xc0, !PT ;  /* 0x000000ff0d0d7812 */ /* 0x000fe400078ec0ff */
[----:B------:R-:W-:-:S03]  /*07b0*/  LOP3.LUT R14, R3, 0xff, RZ, 0xc0, !PT ;  /* 0x000000ff030e7812 */ /* 0x000fc600078ec0ff */
[----:B------:R-:W-:Y:S01]  /*07c0*/  VIADD R18, R13, 0xffffffff ;  /* 0xffffffff0d127836 */ /* 0x000fe20000000000 */
[----:B------:R-:W-:-:S04]  /*07d0*/  IADD3 R17, PT, PT, R14, -0x1, RZ ;  /* 0xffffffff0e117810 */ /* 0x000fc80007ffe0ff */
[----:B------:R-:W-:-:S04]  /*07e0*/  ISETP.GT.U32.AND P0, PT, R18, 0xfd, PT ;  /* 0x000000fd1200780c */ /* 0x000fc80003f04070 */
[----:B------:R-:W-:-:S13]  /*07f0*/  ISETP.GT.U32.OR P0, PT, R17, 0xfd, P0 ;  /* 0x000000fd1100780c */ /* 0x000fda0000704470 */
[----:B------:R-:W-:Y:S01]  /*0800*/  @!P0 IMAD.MOV.U32 R12, RZ, RZ, RZ ;  /* 0x000000ffff0c8224 */ /* 0x000fe200078e00ff */
[----:B------:R-:W-:Y:S06]  /*0810*/  @!P0 BRA `(.L_x_7) ;  /* 0x0000000000608947 */ /* 0x000fec0003800000 */
[----:B------:R-:W-:Y:S01]  /*0820*/  FSETP.GTU.FTZ.AND P0, PT, |R0|, +INF , PT ;  /* 0x7f8000000000780b */ /* 0x000fe20003f1c200 */
[----:B------:R-:W-:Y:S01]  /*0830*/  IMAD.MOV.U32 R3, RZ, RZ, R16 ;  /* 0x000000ffff037224 */ /* 0x000fe200078e0010 */
[----:B------:R-:W-:-:S04]  /*0840*/  FSETP.GTU.FTZ.AND P1, PT, |R16|, +INF , PT ;  /* 0x7f8000001000780b */ /* 0x000fc80003f3c200 */
[----:B------:R-:W-:-:S13]  /*0850*/  PLOP3.LUT P0, PT, P0, P1, PT, 0xf8, 0x8f ;  /* 0x00000000008f781c */ /* 0x000fda0000703f70 */
[----:B------:R-:W-:Y:S05]  /*0860*/  @P0 BRA `(.L_x_8) ;  /* 0x00000004004c0947 */ /* 0x000fea0003800000 */
[----:B------:R-:W-:-:S13]  /*0870*/  LOP3.LUT P0, RZ, R16, 0x7fffffff, R15, 0xc8, !PT ;  /* 0x7fffffff10ff7812 */ /* 0x000fda000780c80f */
[----:B------:R-:W-:Y:S05]  /*0880*/  @!P0 BRA `(.L_x_9) ;  /* 0x00000004003c8947 */ /* 0x000fea0003800000 */
[C---:B------:R-:W-:Y:S02]  /*0890*/  FSETP.NEU.FTZ.AND P2, PT, |R0|.reuse, +INF , PT ;  /* 0x7f8000000000780b */ /* 0x040fe40003f5d200 */
[----:B------:R-:W-:Y:S02]  /*08a0*/  FSETP.NEU.FTZ.AND P1, PT, |R3|, +INF , PT ;  /* 0x7f8000000300780b */ /* 0x000fe40003f3d200 */
[----:B------:R-:W-:-:S11]  /*08b0*/  FSETP.NEU.FTZ.AND P0, PT, |R0|, +INF , PT ;  /* 0x7f8000000000780b */ /* 0x000fd60003f1d200 */
[----:B------:R-:W-:Y:S05]  /*08c0*/  @!P1 BRA !P2, `(.L_x_9) ;  /* 0x00000004002c9947 */ /* 0x000fea0005000000 */
[----:B------:R-:W-:-:S04]  /*08d0*/  LOP3.LUT P2, RZ, R15, 0x7fffffff, RZ, 0xc0, !PT ;  /* 0x7fffffff0fff7812 */ /* 0x000fc8000784c0ff */
[----:B------:R-:W-:-:S13]  /*08e0*/  PLOP3.LUT P1, PT, P1, P2, PT, 0x2f, 0xf2 ;  /* 0x0000000000f2781c */ /* 0x000fda0000f24577 */
[----:B------:R-:W-:Y:S05]  /*08f0*/  @P1 BRA `(.L_x_10) ;  /* 0x0000000400181947 */ /* 0x000fea0003800000 */
[----:B------:R-:W-:-:S04]  /*0900*/  LOP3.LUT P1, RZ, R16, 0x7fffffff, RZ, 0xc0, !PT ;  /* 0x7fffffff10ff7812 */ /* 0x000fc8000782c0ff */
[----:B------:R-:W-:-:S13]  /*0910*/  PLOP3.LUT P0, PT, P0, P1, PT, 0x2f, 0xf2 ;  /* 0x0000000000f2781c */ /* 0x000fda0000702577 */
[----:B------:R-:W-:Y:S05]  /*0920*/  @P0 BRA `(.L_x_11) ;  /* 0x0000000400000947 */ /* 0x000fea0003800000 */
[----:B------:R-:W-:Y:S02]  /*0930*/  ISETP.GE.AND P0, PT, R17, RZ, PT ;  /* 0x000000ff1100720c */ /* 0x000fe40003f06270 */
[----:B------:R-:W-:-:S11]  /*0940*/  ISETP.GE.AND P1, PT, R18, RZ, PT ;  /* 0x000000ff1200720c */ /* 0x000fd60003f26270 */
[----:B------:R-:W-:Y:S01]  /*0950*/  @P0 MOV R12, RZ ;  /* 0x000000ff000c0202 */ /* 0x000fe20000000f00 */
[----:B------:R-:W-:Y:S02]  /*0960*/  @!P0 IMAD.MOV.U32 R12, RZ, RZ, -0x40 ;  /* 0xffffffc0ff0c8424 */ /* 0x000fe400078e00ff */
[----:B------:R-:W-:Y:S01]  /*0970*/  @!P0 FFMA R15, R0, 1.84467440737095516160e+19, RZ ;  /* 0x5f800000000f8823 */ /* 0x000fe200000000ff */
[----:B------:R-:W-:Y:S01]  /*0980*/  @!P1 FFMA R16, R3, 1.84467440737095516160e+19, RZ ;  /* 0x5f80000003109823 */ /* 0x000fe200000000ff */
[----:B------:R-:W-:-:S07]  /*0990*/  @!P1 VIADD R12, R12, 0x40 ;  /* 0x000000400c0c9836 */ /* 0x000fce0000000000 */
.L_x_7:
[----:B------:R-:W-:Y:S01]  /*09a0*/  LEA R3, R13, 0xc0800000, 0x17 ;  /* 0xc08000000d037811 */ /* 0x000fe200078eb8ff */
[----:B------:R-:W-:Y:S01]  /*09b0*/  BSSY.RECONVERGENT B2, `(.L_x_12) ;  /* 0x0000036000027945 */ /* 0x000fe20003800200 */
[----:B------:R-:W-:-:S03]  /*09c0*/  IADD3 R14, PT, PT, R14, -0x7f, RZ ;  /* 0xffffff810e0e7810 */ /* 0x000fc60007ffe0ff */
[----:B------:R-:W-:Y:S01]  /*09d0*/  IMAD.IADD R3, R16, 0x1, -R3 ;  /* 0x0000000110037824 */ /* 0x000fe200078e0a03 */
[C---:B------:R-:W-:Y:S01]  /*09e0*/  IADD3 R13, PT, PT, R14.reuse, 0x7f, -R13 ;  /* 0x0000007f0e0d7810 */ /* 0x040fe20007ffe80d */
[----:B------:R-:W-:Y:S02]  /*09f0*/  IMAD R0, R14, -0x800000, R15 ;  /* 0xff8000000e007824 */ /* 0x000fe400078e020f */
[----:B------:R-:W0:Y:S01]  /*0a00*/  MUFU.RCP R16, R3 ;  /* 0x0000000300107308 */ /* 0x000e220000001000 */
[----:B------:R-:W-:Y:S01]  /*0a10*/  FADD.FTZ R17, -R3, -RZ ;  /* 0x800000ff03117221 */ /* 0x000fe20000010100 */
[----:B------:R-:W-:-:S03]  /*0a20*/  IMAD.IADD R13, R13, 0x1, R12 ;  /* 0x000000010d0d7824 */ /* 0x000fc600078e020c */
[----:B0-----:R-:W-:-:S04]  /*0a30*/  FFMA R19, R16, R17, 1 ;  /* 0x3f80000010137423 */ /* 0x001fc80000000011 */
[----:B------:R-:W-:-:S04]  /*0a40*/  FFMA R18, R16, R19, R16 ;  /* 0x0000001310127223 */ /* 0x000fc80000000010 */
[----:B------:R-:W-:-:S04]  /*0a50*/  FFMA R15, R0, R18, RZ ;  /* 0x00000012000f7223 */ /* 0x000fc800000000ff */
[----:B------:R-:W-:-:S04]  /*0a60*/  FFMA R16, R17, R15, R0 ;  /* 0x0000000f11107223 */ /* 0x000fc80000000000 */
[----:B------:R-:W-:-:S04]  /*0a70*/  FFMA R15, R18, R16, R15 ;  /* 0x00000010120f7223 */ /* 0x000fc8000000000f */
[----:B------:R-:W-:-:S04]  /*0a80*/  FFMA R16, R17, R15, R0 ;  /* 0x0000000f11107223 */ /* 0x000fc80000000000 */
[----:B------:R-:W-:-:S05]  /*0a90*/  FFMA R0, R18, R16, R15 ;  /* 0x0000001012007223 */ /* 0x000fca000000000f */
[----:B------:R-:W-:-:S04]  /*0aa0*/  SHF.R.U32.HI R3, RZ, 0x17, R0 ;  /* 0x00000017ff037819 */ /* 0x000fc80000011600 */
[----:B------:R-:W-:-:S05]  /*0ab0*/  LOP3.LUT R3, R3, 0xff, RZ, 0xc0, !PT ;  /* 0x000000ff03037812 */ /* 0x000fca00078ec0ff */
[----:B------:R-:W-:-:S04]  /*0ac0*/  IMAD.IADD R17, R3, 0x1, R13 ;  /* 0x0000000103117824 */ /* 0x000fc800078e020d */
[----:B------:R-:W-:-:S05]  /*0ad0*/  VIADD R3, R17, 0xffffffff ;  /* 0xffffffff11037836 */ /* 0x000fca0000000000 */
[----:B------:R-:W-:-:S13]  /*0ae0*/  ISETP.GE.U32.AND P0, PT, R3, 0xfe, PT ;  /* 0x000000fe0300780c */ /* 0x000fda0003f06070 */
[----:B------:R-:W-:Y:S05]  /*0af0*/  @!P0 BRA `(.L_x_13) ;  /* 0x0000000000808947 */ /* 0x000fea0003800000 */
[----:B------:R-:W-:-:S13]  /*0b00*/  ISETP.GT.AND P0, PT, R17, 0xfe, PT ;  /* 0x000000fe1100780c */ /* 0x000fda0003f04270 */
[----:B------:R-:W-:Y:S05]  /*0b10*/  @P0 BRA `(.L_x_14) ;  /* 0x00000000006c0947 */ /* 0x000fea0003800000 */
[----:B------:R-:W-:-:S13]  /*0b20*/  ISETP.GE.AND P0, PT, R17, 0x1, PT ;  /* 0x000000011100780c */ /* 0x000fda0003f06270 */
[----:B------:R-:W-:Y:S05]  /*0b30*/  @P0 BRA `(.L_x_15) ;  /* 0x0000000000740947 */ /* 0x000fea0003800000 */
[----:B------:R-:W-:Y:S02]  /*0b40*/  ISETP.GE.AND P0, PT, R17, -0x18, PT ;  /* 0xffffffe81100780c */ /* 0x000fe40003f06270 */
[----:B------:R-:W-:-:S11]  /*0b50*/  LOP3.LUT R0, R0, 0x80000000, RZ, 0xc0, !PT ;  /* 0x8000000000007812 */ /* 0x000fd600078ec0ff */
[----:B------:R-:W-:Y:S05]  /*0b60*/  @!P0 BRA `(.L_x_15) ;  /* 0x0000000000688947 */ /* 0x000fea0003800000 */
[CCC-:B------:R-:W-:Y:S01]  /*0b70*/  FFMA.RZ R3, R18.reuse, R16.reuse, R15.reuse ;  /* 0x0000001012037223 */ /* 0x1c0fe2000000c00f */
[C---:B------:R-:W-:Y:S01]  /*0b80*/  IADD3 R14, PT, PT, R17.reuse, 0x20, RZ ;  /* 0x00000020110e7810 */ /* 0x040fe20007ffe0ff */
[CCC-:B------:R-:W-:Y:S01]  /*0b90*/  FFMA.RM R12, R18.reuse, R16.reuse, R15.reuse ;  /* 0x00000010120c7223 */ /* 0x1c0fe2000000400f */
[----:B------:R-:W-:Y:S02]  /*0ba0*/  ISETP.NE.AND P2, PT, R17, RZ, PT ;  /* 0x000000ff1100720c */ /* 0x000fe40003f45270 */
[----:B------:R-:W-:Y:S01]  /*0bb0*/  LOP3.LUT R13, R3, 0x7fffff, RZ, 0xc0, !PT ;  /* 0x007fffff030d7812 */ /* 0x000fe200078ec0ff */
[----:B------:R-:W-:Y:S01]  /*0bc0*/  FFMA.RP R3, R18, R16, R15 ;  /* 0x0000001012037223 */ /* 0x000fe2000000800f */
[----:B------:R-:W-:Y:S01]  /*0bd0*/  IMAD.MOV R15, RZ, RZ, -R17 ;  /* 0x000000ffff0f7224 */ /* 0x000fe200078e0a11 */
[----:B------:R-:W-:Y:S02]  /*0be0*/  ISETP.NE.AND P1, PT, R17, RZ, PT ;  /* 0x000000ff1100720c */ /* 0x000fe40003f25270 */
[----:B------:R-:W-:-:S02]  /*0bf0*/  LOP3.LUT R13, R13, 0x800000, RZ, 0xfc, !PT ;  /* 0x008000000d0d7812 */ /* 0x000fc400078efcff */
[----:B------:R-:W-:Y:S02]  /*0c00*/  FSETP.NEU.FTZ.AND P0, PT, R3, R12, PT ;  /* 0x0000000c0300720b */ /* 0x000fe40003f1d000 */
[----:B------:R-:W-:Y:S02]  /*0c10*/  SHF.L.U32 R14, R13, R14, RZ ;  /* 0x0000000e0d0e7219 */ /* 0x000fe400000006ff */
[----:B------:R-:W-:Y:S02]  /*0c20*/  SEL R12, R15, RZ, P2 ;  /* 0x000000ff0f0c7207 */ /* 0x000fe40001000000 */
[----:B------:R-:W-:Y:S02]  /*0c30*/  ISETP.NE.AND P1, PT, R14, RZ, P1 ;  /* 0x000000ff0e00720c */ /* 0x000fe40000f25270 */
[----:B------:R-:W-:Y:S02]  /*0c40*/  SHF.R.U32.HI R12, RZ, R12, R13 ;  /* 0x0000000cff0c7219 */ /* 0x000fe4000001160d */
[----:B------:R-:W-:-:S02]  /*0c50*/  PLOP3.LUT P0, PT, P0, P1, PT, 0xf8, 0x8f ;  /* 0x00000000008f781c */ /* 0x000fc40000703f70 */
[----:B------:R-:W-:Y:S02]  /*0c60*/  SHF.R.U32.HI R14, RZ, 0x1, R12 ;  /* 0x00000001ff0e7819 */ /* 0x000fe4000001160c */
[----:B------:R-:W-:-:S04]  /*0c70*/  SEL R3, RZ, 0x1, !P0 ;  /* 0x00000001ff037807 */ /* 0x000fc80004000000 */
[----:B------:R-:W-:-:S04]  /*0c80*/  LOP3.LUT R3, R3, 0x1, R14, 0xf8, !PT ;  /* 0x0000000103037812 */ /* 0x000fc800078ef80e */
[----:B------:R-:W-:-:S05]  /*0c90*/  LOP3.LUT R3, R3, R12, RZ, 0xc0, !PT ;  /* 0x0000000c03037212 */ /* 0x000fca00078ec0ff */
[----:B------:R-:W-:-:S05]  /*0ca0*/  IMAD.IADD R3, R14, 0x1, R3 ;  /* 0x000000010e037824 */ /* 0x000fca00078e0203 */
[----:B------:R-:W-:Y:S01]  /*0cb0*/  LOP3.LUT R0, R3, R0, RZ, 0xfc, !PT ;  /* 0x0000000003007212 */ /* 0x000fe200078efcff */
[----:B------:R-:W-:Y:S06]  /*0cc0*/  BRA `(.L_x_15) ;  /* 0x0000000000107947 */ /* 0x000fec0003800000 */
.L_x_14:
[----:B------:R-:W-:-:S04]  /*0cd0*/  LOP3.LUT R0, R0, 0x80000000, RZ, 0xc0, !PT ;  /* 0x8000000000007812 */ /* 0x000fc800078ec0ff */
[----:B------:R-:W-:Y:S01]  /*0ce0*/  LOP3.LUT R0, R0, 0x7f800000, RZ, 0xfc, !PT ;  /* 0x7f80000000007812 */ /* 0x000fe200078efcff */
[----:B------:R-:W-:Y:S06]  /*0cf0*/  BRA `(.L_x_15) ;  /* 0x0000000000047947 */ /* 0x000fec0003800000 */
.L_x_13:
[----:B------:R-:W-:-:S07]  /*0d00*/  IMAD R0, R13, 0x800000, R0 ;  /* 0x008000000d007824 */ /* 0x000fce00078e0200 */
.L_x_15:
[----:B------:R-:W-:Y:S05]  /*0d10*/  BSYNC.RECONVERGENT B2 ;  /* 0x0000000000027941 */ /* 0x000fea0003800200 */
.L_x_12:
[----:B------:R-:W-:Y:S05]  /*0d20*/  BRA `(.L_x_16) ;  /* 0x0000000000207947 */ /* 0x000fea0003800000 */
.L_x_11:
[----:B------:R-:W-:-:S04]  /*0d30*/  LOP3.LUT R0, R16, 0x80000000, R15, 0x48, !PT ;  /* 0x8000000010007812 */ /* 0x000fc800078e480f */
[----:B------:R-:W-:Y:S01]  /*0d40*/  LOP3.LUT R0, R0, 0x7f800000, RZ, 0xfc, !PT ;  /* 0x7f80000000007812 */ /* 0x000fe200078efcff */
[----:B------:R-:W-:Y:S06]  /*0d50*/  BRA `(.L_x_16) ;  /* 0x0000000000147947 */ /* 0x000fec0003800000 */
.L_x_10:
[----:B------:R-:W-:Y:S01]  /*0d60*/  LOP3.LUT R0, R16, 0x80000000, R15, 0x48, !PT ;  /* 0x8000000010007812 */ /* 0x000fe200078e480f */
[----:B------:R-:W-:Y:S06]  /*0d70*/  BRA `(.L_x_16) ;  /* 0x00000000000c7947 */ /* 0x000fec0003800000 */
.L_x_9:
[----:B------:R-:W0:Y:S01]  /*0d80*/  MUFU.RSQ R0, -QNAN ;  /* 0xffc0000000007908 */ /* 0x000e220000001400 */
[----:B------:R-:W-:Y:S05]  /*0d90*/  BRA `(.L_x_16) ;  /* 0x0000000000047947 */ /* 0x000fea0003800000 */
.L_x_8:
[----:B------:R-:W-:-:S07]  /*0da0*/  FADD.FTZ R0, R0, R3 ;  /* 0x0000000300007221 */ /* 0x000fce0000010000 */
.L_x_16:
[----:B------:R-:W-:Y:S05]  /*0db0*/  BSYNC.RECONVERGENT B1 ;  /* 0x0000000000017941 */ /* 0x000fea0003800200 */
.L_x_6:
[----:B------:R-:W-:Y:S01]  /*0dc0*/  MOV R12, R10 ;  /* 0x0000000a000c7202 */ /* 0x000fe20000000f00 */
[----:B------:R-:W-:-:S04]  /*0dd0*/  IMAD.MOV.U32 R13, RZ, RZ, 0x0 ;  /* 0x00000000ff0d7424 */ /* 0x000fc800078e00ff */
[----:B0-----:R-:W-:Y:S05]  /*0de0*/  RET.REL.NODEC R12 `(_ZN7fast_gs9optimizer7kernels4adam12adam_step_cuEPfS3_S3_PKfiffffff) ;  /* 0xfffffff00c847950 */ /* 0x001fea0003c3ffff */
.L_x_17:
[----:B------:R-:W-:-:S00]  /*0df0*/  BRA `(.L_x_17) ;  /* 0xfffffffc00fc7947 */ /* 0x000fc0000383ffff */
[----:B------:R-:W-:-:S00]  /*0e00*/  NOP ;  /* 0x0000000000007918 */ /* 0x000fc00000000000 */
[----:B------:R-:W-:-:S00]  /*0e10*/  NOP ;  /* 0x0000000000007918 */ /* 0x000fc00000000000 */
[----:B------:R-:W-:-:S00]  /*0e20*/  NOP ;  /* 0x0000000000007918 */ /* 0x000fc00000000000 */
[----:B------:R-:W-:-:S00]  /*0e30*/  NOP ;  /* 0x0000000000007918 */ /* 0x000fc00000000000 */
[----:B------:R-:W-:-:S00]  /*0e40*/  NOP ;  /* 0x0000000000007918 */ /* 0x000fc00000000000 */
[----:B------:R-:W-:-:S00]  /*0e50*/  NOP ;  /* 0x0000000000007918 */ /* 0x000fc00000000000 */
[----:B------:R-:W-:-:S00]  /*0e60*/  NOP ;  /* 0x0000000000007918 */ /* 0x000fc00000000000 */
[----:B------:R-:W-:-:S00]  /*0e70*/  NOP ;  /* 0x0000000000007918 */ /* 0x000fc00000000000 */
.L_x_19:


//--------------------- .nv.shared.reserved.0     --------------------------
	.section	.nv.shared.reserved.0,"aw",@nobits
	.weak		__nv_reservedSMEM_offset_0_alias
	.size		__nv_reservedSMEM_offset_0_alias, 0, 64
	.other		__nv_reservedSMEM_offset_0_alias,@"STO_CUDA_RESERVED_SHARED STV_DEFAULT"
__nv_reservedSMEM_offset_0_alias:
	.zero		0
	.zero		64


//--------------------- .nv.constant0._ZN7fast_gs9optimizer7kernels4adam12adam_step_cuEPfS3_S3_PKfiffffff --------------------------
	.section	.nv.constant0._ZN7fast_gs9optimizer7kernels4adam12adam_step_cuEPfS3_S3_PKfiffffff,"a",@progbits
	.sectionflags	@""
	.align	4
.nv.constant0._ZN7fast_gs9optimizer7kernels4adam12adam_step_cuEPfS3_S3_PKfiffffff:
	.zero		956


//--------------------- SYMBOLS --------------------------

	.type		.nv.reservedSmem.offset0,@object
	.size		.nv.reservedSmem.offset0,0x4
